//
// Generated by NVIDIA NVVM Compiler
//
// Compiler Build ID: CL-36424714
// Cuda compilation tools, release 13.0, V13.0.88
// Based on NVVM 20.0.0
//

.version 9.0
.target sm_100
.address_size 64

	// .globl	_Z14coalesceMatmulILj32EEvPfS0_S0_iii
.global .align 4 .b8 precalc_xorwow_matrix[102400];
.global .align 4 .b8 precalc_xorwow_offset_matrix[102400];
.global .align 4 .b8 mrg32k3aM1[2304];
.global .align 4 .b8 mrg32k3aM2[2304];
.global .align 4 .b8 mrg32k3aM1SubSeq[2016];
.global .align 4 .b8 mrg32k3aM2SubSeq[2016];
.global .align 4 .b8 mrg32k3aM1Seq[2304];
.global .align 4 .b8 mrg32k3aM2Seq[2304];
.const .align 8 .b8 __cr_lgamma_table[72];

.visible .entry _Z14coalesceMatmulILj32EEvPfS0_S0_iii(
	.param .u64 .ptr .align 1 _Z14coalesceMatmulILj32EEvPfS0_S0_iii_param_0,
	.param .u64 .ptr .align 1 _Z14coalesceMatmulILj32EEvPfS0_S0_iii_param_1,
	.param .u64 .ptr .align 1 _Z14coalesceMatmulILj32EEvPfS0_S0_iii_param_2,
	.param .u32 _Z14coalesceMatmulILj32EEvPfS0_S0_iii_param_3,
	.param .u32 _Z14coalesceMatmulILj32EEvPfS0_S0_iii_param_4,
	.param .u32 _Z14coalesceMatmulILj32EEvPfS0_S0_iii_param_5
)
{
	.reg .pred 	%p<13>;
	.reg .b32 	%r<47>;
	.reg .b32 	%f<68>;
	.reg .b64 	%rd<40>;

	ld.param.u64 	%rd5, [_Z14coalesceMatmulILj32EEvPfS0_S0_iii_param_0];
	ld.param.u64 	%rd6, [_Z14coalesceMatmulILj32EEvPfS0_S0_iii_param_1];
	ld.param.u64 	%rd4, [_Z14coalesceMatmulILj32EEvPfS0_S0_iii_param_2];
	ld.param.u32 	%r22, [_Z14coalesceMatmulILj32EEvPfS0_S0_iii_param_3];
	ld.param.u32 	%r23, [_Z14coalesceMatmulILj32EEvPfS0_S0_iii_param_4];
	ld.param.u32 	%r21, [_Z14coalesceMatmulILj32EEvPfS0_S0_iii_param_5];
	cvta.to.global.u64 	%rd1, %rd6;
	cvta.to.global.u64 	%rd2, %rd5;
	mov.u32 	%r24, %ctaid.x;
	shl.b32 	%r25, %r24, 5;
	mov.u32 	%r26, %tid.x;
	shr.u32 	%r27, %r26, 5;
	or.b32  	%r1, %r25, %r27;
	mov.u32 	%r28, %ctaid.y;
	shl.b32 	%r29, %r28, 5;
	and.b32  	%r30, %r26, 31;
	or.b32  	%r31, %r29, %r30;
	setp.ge.s32 	%p1, %r1, %r22;
	setp.ge.s32 	%p2, %r31, %r23;
	or.pred  	%p3, %p1, %p2;
	@%p3 bra 	$L__BB0_14;
	setp.lt.s32 	%p4, %r21, 1;
	mov.f32 	%f67, 0f00000000;
	@%p4 bra 	$L__BB0_13;
	mul.lo.s32 	%r3, %r21, %r1;
	and.b32  	%r4, %r21, 7;
	setp.lt.u32 	%p5, %r21, 8;
	mov.f32 	%f67, 0f00000000;
	mov.b32 	%r45, 0;
	@%p5 bra 	$L__BB0_5;
	and.b32  	%r45, %r21, 2147483640;
	neg.s32 	%r43, %r45;
	shl.b32 	%r7, %r23, 3;
	add.s64 	%rd3, %rd2, 16;
	mov.f32 	%f67, 0f00000000;
	mul.wide.s32 	%rd11, %r23, 4;
	mov.u32 	%r41, %r3;
	mov.u32 	%r42, %r31;
$L__BB0_4:
	.pragma "nounroll";
	mul.wide.s32 	%rd7, %r41, 4;
	add.s64 	%rd8, %rd3, %rd7;
	ld.global.f32 	%f17, [%rd8+-16];
	mul.wide.s32 	%rd9, %r42, 4;
	add.s64 	%rd10, %rd1, %rd9;
	ld.global.f32 	%f18, [%rd10];
	fma.rn.f32 	%f19, %f17, %f18, %f67;
	ld.global.f32 	%f20, [%rd8+-12];
	add.s64 	%rd12, %rd10, %rd11;
	ld.global.f32 	%f21, [%rd12];
	fma.rn.f32 	%f22, %f20, %f21, %f19;
	ld.global.f32 	%f23, [%rd8+-8];
	add.s64 	%rd13, %rd12, %rd11;
	ld.global.f32 	%f24, [%rd13];
	fma.rn.f32 	%f25, %f23, %f24, %f22;
	ld.global.f32 	%f26, [%rd8+-4];
	add.s64 	%rd14, %rd13, %rd11;
	ld.global.f32 	%f27, [%rd14];
	fma.rn.f32 	%f28, %f26, %f27, %f25;
	ld.global.f32 	%f29, [%rd8];
	add.s64 	%rd15, %rd14, %rd11;
	ld.global.f32 	%f30, [%rd15];
	fma.rn.f32 	%f31, %f29, %f30, %f28;
	ld.global.f32 	%f32, [%rd8+4];
	add.s64 	%rd16, %rd15, %rd11;
	ld.global.f32 	%f33, [%rd16];
	fma.rn.f32 	%f34, %f32, %f33, %f31;
	ld.global.f32 	%f35, [%rd8+8];
	add.s64 	%rd17, %rd16, %rd11;
	ld.global.f32 	%f36, [%rd17];
	fma.rn.f32 	%f37, %f35, %f36, %f34;
	ld.global.f32 	%f38, [%rd8+12];
	add.s64 	%rd18, %rd17, %rd11;
	ld.global.f32 	%f39, [%rd18];
	fma.rn.f32 	%f67, %f38, %f39, %f37;
	add.s32 	%r43, %r43, 8;
	add.s32 	%r42, %r42, %r7;
	add.s32 	%r41, %r41, 8;
	setp.ne.s32 	%p6, %r43, 0;
	@%p6 bra 	$L__BB0_4;
$L__BB0_5:
	setp.eq.s32 	%p7, %r4, 0;
	@%p7 bra 	$L__BB0_13;
	and.b32  	%r15, %r21, 3;
	setp.lt.u32 	%p8, %r4, 4;
	@%p8 bra 	$L__BB0_8;
	add.s32 	%r33, %r45, %r3;
	mul.wide.s32 	%rd19, %r33, 4;
	add.s64 	%rd20, %rd2, %rd19;
	ld.global.f32 	%f41, [%rd20];
	mad.lo.s32 	%r34, %r45, %r23, %r31;
	mul.wide.s32 	%rd21, %r34, 4;
	add.s64 	%rd22, %rd1, %rd21;
	ld.global.f32 	%f42, [%rd22];
	fma.rn.f32 	%f43, %f41, %f42, %f67;
	ld.global.f32 	%f44, [%rd20+4];
	mul.wide.s32 	%rd23, %r23, 4;
	add.s64 	%rd24, %rd22, %rd23;
	ld.global.f32 	%f45, [%rd24];
	fma.rn.f32 	%f46, %f44, %f45, %f43;
	ld.global.f32 	%f47, [%rd20+8];
	add.s64 	%rd25, %rd24, %rd23;
	ld.global.f32 	%f48, [%rd25];
	fma.rn.f32 	%f49, %f47, %f48, %f46;
	ld.global.f32 	%f50, [%rd20+12];
	add.s64 	%rd26, %rd25, %rd23;
	ld.global.f32 	%f51, [%rd26];
	fma.rn.f32 	%f67, %f50, %f51, %f49;
	add.s32 	%r45, %r45, 4;
$L__BB0_8:
	setp.eq.s32 	%p9, %r15, 0;
	@%p9 bra 	$L__BB0_13;
	setp.eq.s32 	%p10, %r15, 1;
	@%p10 bra 	$L__BB0_11;
	add.s32 	%r35, %r45, %r3;
	mul.wide.s32 	%rd27, %r35, 4;
	add.s64 	%rd28, %rd2, %rd27;
	ld.global.f32 	%f53, [%rd28];
	mad.lo.s32 	%r36, %r45, %r23, %r31;
	mul.wide.s32 	%rd29, %r36, 4;
	add.s64 	%rd30, %rd1, %rd29;
	ld.global.f32 	%f54, [%rd30];
	fma.rn.f32 	%f55, %f53, %f54, %f67;
	ld.global.f32 	%f56, [%rd28+4];
	mul.wide.s32 	%rd31, %r23, 4;
	add.s64 	%rd32, %rd30, %rd31;
	ld.global.f32 	%f57, [%rd32];
	fma.rn.f32 	%f67, %f56, %f57, %f55;
	add.s32 	%r45, %r45, 2;
$L__BB0_11:
	and.b32  	%r37, %r21, 1;
	setp.eq.b32 	%p11, %r37, 1;
	not.pred 	%p12, %p11;
	@%p12 bra 	$L__BB0_13;
	add.s32 	%r38, %r45, %r3;
	mul.wide.s32 	%rd33, %r38, 4;
	add.s64 	%rd34, %rd2, %rd33;
	ld.global.f32 	%f58, [%rd34];
	mad.lo.s32 	%r39, %r45, %r23, %r31;
	mul.wide.s32 	%rd35, %r39, 4;
	add.s64 	%rd36, %rd1, %rd35;
	ld.global.f32 	%f59, [%rd36];
	fma.rn.f32 	%f67, %f58, %f59, %f67;
$L__BB0_13:
	mad.lo.s32 	%r40, %r23, %r1, %r31;
	cvta.to.global.u64 	%rd37, %rd4;
	mul.wide.s32 	%rd38, %r40, 4;
	add.s64 	%rd39, %rd37, %rd38;
	st.global.f32 	[%rd39], %f67;
$L__BB0_14:
	ret;

}


// ===== COMPILED SASS (sm_100) =====

	.target	sm_100

	.elftype	@"ET_EXEC"


//--------------------- .note.nv.tkinfo           --------------------------
	.section	.note.nv.tkinfo,"",@"SHT_NOTE"
	.sectionflags	@"SHF_NOTE_NV_TKINFO"
	.tkinfo
        /*0018*/ 	.word	0x00000002
        /*0030*/ 	.string	""
        /*0030*/ 	.string	"ptxas"
        /*0030*/ 	.string	"Cuda compilation tools, release 13.0, V13.0.88"
        /*0030*/ 	.string	"Build cuda_13.0.r13.0/compiler.36424714_0"
        /*0030*/ 	.string	"-arch sm_100 -m 64 "



//--------------------- .note.nv.cuinfo           --------------------------
	.section	.note.nv.cuinfo,"",@"SHT_NOTE"
	.sectionflags	@"SHF_NOTE_NV_CUINFO"
        /*0018*/ 	.short	0x0002
        /*001a*/ 	.short	0x0064
        /*001c*/ 	.short	0x0082
	.zero		2


//--------------------- .nv.info                  --------------------------
	.section	.nv.info,"",@"SHT_CUDA_INFO"
	.align	4


	//----- nvinfo : EIATTR_REGCOUNT
	.align		4
        /*0000*/ 	.byte	0x04, 0x2f
        /*0002*/ 	.short	(.L_10 - .L_9)
	.align		4
.L_9:
        /*0004*/ 	.word	index@(_Z14coalesceMatmulILj32EEvPfS0_S0_iii)
        /*0008*/ 	.word	0x00000020


	//----- nvinfo : EIATTR_FRAME_SIZE
	.align		4
.L_10:
        /*000c*/ 	.byte	0x04, 0x11
        /*000e*/ 	.short	(.L_12 - .L_11)
	.align		4
.L_11:
        /*0010*/ 	.word	index@(_Z14coalesceMatmulILj32EEvPfS0_S0_iii)
        /*0014*/ 	.word	0x00000000


	//----- nvinfo : EIATTR_MIN_STACK_SIZE
	.align		4
.L_12:
        /*0018*/ 	.byte	0x04, 0x12
        /*001a*/ 	.short	(.L_14 - .L_13)
	.align		4
.L_13:
        /*001c*/ 	.word	index@(_Z14coalesceMatmulILj32EEvPfS0_S0_iii)
        /*0020*/ 	.word	0x00000000
.L_14:


//--------------------- .nv.compat                --------------------------
	.section	.nv.compat,"",@"SHT_CUDA_COMPAT_INFO"
	.align	4
        /*0000*/ 	.byte	0x02, 0x09, 0x00, 0x00, 0x02, 0x02, 0x01, 0x00, 0x02, 0x05, 0x05, 0x00, 0x03, 0x07, 0x01, 0x01
        /*0010*/ 	.byte	0x02, 0x03, 0x00, 0x00, 0x02, 0x06, 0x01, 0x00, 0x04, 0x0b, 0x08, 0x00, 0x09, 0x00, 0x00, 0x00
        /*0020*/ 	.byte	0x00, 0x00, 0x00, 0x00


//--------------------- .nv.info._Z14coalesceMatmulILj32EEvPfS0_S0_iii --------------------------
	.section	.nv.info._Z14coalesceMatmulILj32EEvPfS0_S0_iii,"",@"SHT_CUDA_INFO"
	.sectionflags	@""
	.align	4


	//----- nvinfo : EIATTR_CUDA_API_VERSION
	.align		4
        /*0000*/ 	.byte	0x04, 0x37
        /*0002*/ 	.short	(.L_16 - .L_15)
.L_15:
        /*0004*/ 	.word	0x00000082


	//----- nvinfo : EIATTR_KPARAM_INFO
	.align		4
.L_16:
        /*0008*/ 	.byte	0x04, 0x17
        /*000a*/ 	.short	(.L_18 - .L_17)
.L_17:
        /*000c*/ 	.word	0x00000000
        /*0010*/ 	.short	0x0005
        /*0012*/ 	.short	0x0020
        /*0014*/ 	.byte	0x00, 0xf0, 0x11, 0x00


	//----- nvinfo : EIATTR_KPARAM_INFO
	.align		4
.L_18:
        /*0018*/ 	.byte	0x04, 0x17
        /*001a*/ 	.short	(.L_20 - .L_19)
.L_19:
        /*001c*/ 	.word	0x00000000
        /*0020*/ 	.short	0x0004
        /*0022*/ 	.short	0x001c
        /*0024*/ 	.byte	0x00, 0xf0, 0x11, 0x00


	//----- nvinfo : EIATTR_KPARAM_INFO
	.align		4
.L_20:
        /*0028*/ 	.byte	0x04, 0x17
        /*002a*/ 	.short	(.L_22 - .L_21)
.L_21:
        /*002c*/ 	.word	0x00000000
        /*0030*/ 	.short	0x0003
        /*0032*/ 	.short	0x0018
        /*0034*/ 	.byte	0x00, 0xf0, 0x11, 0x00


	//----- nvinfo : EIATTR_KPARAM_INFO
	.align		4
.L_22:
        /*0038*/ 	.byte	0x04, 0x17
        /*003a*/ 	.short	(.L_24 - .L_23)
.L_23:
        /*003c*/ 	.word	0x00000000
        /*0040*/ 	.short	0x0002
        /*0042*/ 	.short	0x0010
        /*0044*/ 	.byte	0x00, 0xf5, 0x21, 0x00


	//----- nvinfo : EIATTR_KPARAM_INFO
	.align		4
.L_24:
        /*0048*/ 	.byte	0x04, 0x17
        /*004a*/ 	.short	(.L_26 - .L_25)
.L_25:
        /*004c*/ 	.word	0x00000000
        /*0050*/ 	.short	0x0001
        /*0052*/ 	.short	0x0008
        /*0054*/ 	.byte	0x00, 0xf5, 0x21, 0x00


	//----- nvinfo : EIATTR_KPARAM_INFO
	.align		4
.L_26:
        /*0058*/ 	.byte	0x04, 0x17
        /*005a*/ 	.short	(.L_28 - .L_27)
.L_27:
        /*005c*/ 	.word	0x00000000
        /*0060*/ 	.short	0x0000
        /*0062*/ 	.short	0x0000
        /*0064*/ 	.byte	0x00, 0xf5, 0x21, 0x00


	//----- nvinfo : EIATTR_SPARSE_MMA_MASK
	.align		4
.L_28:
        /*0068*/ 	.byte	0x03, 0x50
        /*006a*/ 	.short	0x0000


	//----- nvinfo : EIATTR_MAXREG_COUNT
	.align		4
        /*006c*/ 	.byte	0x03, 0x1b
        /*006e*/ 	.short	0x00ff


	//----- nvinfo : EIATTR_MERCURY_ISA_VERSION
	.align		4
        /*0070*/ 	.byte	0x03, 0x5f
        /*0072*/ 	.short	0x0101


	//----- nvinfo : EIATTR_VRC_CTA_INIT_COUNT
	.align		4
        /*0074*/ 	.byte	0x02, 0x4a
	.zero		1
	.zero		1


	//----- nvinfo : EIATTR_EXIT_INSTR_OFFSETS
	.align		4
        /*0078*/ 	.byte	0x04, 0x1c
        /*007a*/ 	.short	(.L_30 - .L_29)


	//   ....[0]....
.L_29:
        /*007c*/ 	.word	0x000000c0


	//   ....[1]....
        /*0080*/ 	.word	0x00000840


	//----- nvinfo : EIATTR_CBANK_PARAM_SIZE
	.align		4
.L_30:
        /*0084*/ 	.byte	0x03, 0x19
        /*0086*/ 	.short	0x0024


	//----- nvinfo : EIATTR_PARAM_CBANK
	.align		4
        /*0088*/ 	.byte	0x04, 0x0a
        /*008a*/ 	.short	(.L_32 - .L_31)
	.align		4
.L_31:
        /*008c*/ 	.word	index@(.nv.constant0._Z14coalesceMatmulILj32EEvPfS0_S0_iii)
        /*0090*/ 	.short	0x0380
        /*0092*/ 	.short	0x0024


	//----- nvinfo : EIATTR_SW_WAR
	.align		4
.L_32:
        /*0094*/ 	.byte	0x04, 0x36
        /*0096*/ 	.short	(.L_34 - .L_33)
.L_33:
        /*0098*/ 	.word	0x00000008
.L_34:


//--------------------- .nv.callgraph             --------------------------
	.section	.nv.callgraph,"",@"SHT_CUDA_CALLGRAPH"
	.align	4
	.sectionentsize	8
	.align		4
        /*0000*/ 	.word	0x00000000
	.align		4
        /*0004*/ 	.word	0xffffffff
	.align		4
        /*0008*/ 	.word	0x00000000
	.align		4
        /*000c*/ 	.word	0xfffffffe
	.align		4
        /*0010*/ 	.word	0x00000000
	.align		4
        /*0014*/ 	.word	0xfffffffd
	.align		4
        /*0018*/ 	.word	0x00000000
	.align		4
        /*001c*/ 	.word	0xfffffffc


//--------------------- .nv.constant4             --------------------------
	.section	.nv.constant4,"a",@progbits
	.align	8
	.align		8
.nv.constant4:
        /*0000*/ 	.dword	precalc_xorwow_matrix
	.align		8
        /*0008*/ 	.dword	precalc_xorwow_offset_matrix
	.align		8
        /*0010*/ 	.dword	mrg32k3aM1
	.align		8
        /*0018*/ 	.dword	mrg32k3aM2
	.align		8
        /*0020*/ 	.dword	mrg32k3aM1SubSeq
	.align		8
        /*0028*/ 	.dword	mrg32k3aM2SubSeq
	.align		8
        /*0030*/ 	.dword	mrg32k3aM1Seq
	.align		8
        /*0038*/ 	.dword	mrg32k3aM2Seq


//--------------------- .nv.constant3             --------------------------
	.section	.nv.constant3,"a",@progbits
	.align	8
.nv.constant3:
	.type		__cr_lgamma_table,@object
	.size		__cr_lgamma_table,(.L_8 - __cr_lgamma_table)
__cr_lgamma_table:
        /*0000*/ 	.byte	0x00, 0x00, 0x00, 0x00, 0x00, 0x00, 0x00, 0x00, 0x00, 0x00, 0x00, 0x00, 0x00, 0x00, 0x00, 0x00
        /*0010*/ 	.byte	0xef, 0x39, 0xfa, 0xfe, 0x42, 0x2e, 0xe6, 0x3f, 0x02, 0x20, 0x2a, 0xfa, 0x0b, 0xab, 0xfc, 0x3f
        /*0020*/ 	.byte	0xf9, 0x2c, 0x92, 0x7c, 0xa7, 0x6c, 0x09, 0x40, 0xc9, 0x79, 0x44, 0x3c, 0x64, 0x26, 0x13, 0x40
        /*0030*/ 	.byte	0xca, 0x01, 0xcf, 0x3a, 0x27, 0x51, 0x1a, 0x40, 0x30, 0xcc, 0x2d, 0xf3, 0xe1, 0x0c, 0x21, 0x40
        /*0040*/ 	.byte	0x0d, 0xb7, 0xfc, 0x82, 0x8e, 0x35, 0x25, 0x40
.L_8:


//--------------------- .text._Z14coalesceMatmulILj32EEvPfS0_S0_iii --------------------------
	.section	.text._Z14coalesceMatmulILj32EEvPfS0_S0_iii,"ax",@progbits
	.align	128
        .global         _Z14coalesceMatmulILj32EEvPfS0_S0_iii
        .type           _Z14coalesceMatmulILj32EEvPfS0_S0_iii,@function
        .size           _Z14coalesceMatmulILj32EEvPfS0_S0_iii,(.L_x_5 - _Z14coalesceMatmulILj32EEvPfS0_S0_iii)
        .other          _Z14coalesceMatmulILj32EEvPfS0_S0_iii,@"STO_CUDA_ENTRY STV_DEFAULT"
_Z14coalesceMatmulILj32EEvPfS0_S0_iii:
.text._Z14coalesceMatmulILj32EEvPfS0_S0_iii:
[----:B------:R-:W-:Y:S01]  /*0000*/  LDC R1, c[0x0][0x37c] ;  /* 0x0000df00ff017b82 */ /* 0x000fe20000000800 */
[----:B------:R-:W0:Y:S07]  /*0010*/  S2R R0, SR_TID.X ;  /* 0x0000000000007919 */ /* 0x000e2e0000002100 */
[----:B------:R-:W1:Y:S01]  /*0020*/  S2UR UR4, SR_CTAID.X ;  /* 0x00000000000479c3 */ /* 0x000e620000002500 */
[----:B------:R-:W2:Y:S07]  /*0030*/  S2R R5, SR_CTAID.Y ;  /* 0x0000000000057919 */ /* 0x000eae0000002600 */
[----:B------:R-:W3:Y:S01]  /*0040*/  LDC.64 R2, c[0x0][0x398] ;  /* 0x0000e600ff027b82 */ /* 0x000ee20000000a00 */
[----:B-1----:R-:W-:Y:S01]  /*0050*/  USHF.L.U32 UR4, UR4, 0x5, URZ ;  /* 0x0000000504047899 */ /* 0x002fe200080006ff */
[----:B0-----:R-:W-:-:S02]  /*0060*/  LOP3.LUT R16, R0, 0x1f, RZ, 0xc0, !PT ;  /* 0x0000001f00107812 */ /* 0x001fc400078ec0ff */
[----:B------:R-:W-:Y:S02]  /*0070*/  SHF.R.U32.HI R0, RZ, 0x5, R0 ;  /* 0x00000005ff007819 */ /* 0x000fe40000011600 */
[----:B--2---:R-:W-:Y:S02]  /*0080*/  LEA R16, R5, R16, 0x5 ;  /* 0x0000001005107211 */ /* 0x004fe400078e28ff */
[----:B------:R-:W-:Y:S02]  /*0090*/  LOP3.LUT R0, R0, UR4, RZ, 0xfc, !PT ;  /* 0x0000000400007c12 */ /* 0x000fe4000f8efcff */
[----:B---3--:R-:W-:-:S04]  /*00a0*/  ISETP.GE.AND P0, PT, R16, R3, PT ;  /* 0x000000031000720c */ /* 0x008fc80003f06270 */
[----:B------:R-:W-:-:S13]  /*00b0*/  ISETP.GE.OR P0, PT, R0, R2, P0 ;  /* 0x000000020000720c */ /* 0x000fda0000706670 */
[----:B------:R-:W-:Y:S05]  /*00c0*/  @P0 EXIT ;  /* 0x000000000000094d */ /* 0x000fea0003800000 */
[----:B------:R-:W0:Y:S01]  /*00d0*/  LDC R17, c[0x0][0x3a0] ;  /* 0x0000e800ff117b82 */ /* 0x000e220000000800 */
[----:B------:R-:W1:Y:S01]  /*00e0*/  LDCU.64 UR6, c[0x0][0x358] ;  /* 0x00006b00ff0677ac */ /* 0x000e620008000a00 */
[----:B------:R-:W-:Y:S01]  /*00f0*/  HFMA2 R26, -RZ, RZ, 0, 0 ;  /* 0x00000000ff1a7431 */ /* 0x000fe200000001ff */
[----:B0-----:R-:W-:-:S13]  /*0100*/  ISETP.GE.AND P0, PT, R17, 0x1, PT ;  /* 0x000000011100780c */ /* 0x001fda0003f06270 */
[----:B-1----:R-:W-:Y:S05]  /*0110*/  @!P0 BRA `(.L_x_0) ;  /* 0x0000000400b88947 */ /* 0x002fea0003800000 */
[C---:B------:R-:W-:Y:S01]  /*0120*/  ISETP.GE.U32.AND P1, PT, R17.reuse, 0x8, PT ;  /* 0x000000081100780c */ /* 0x040fe20003f26070 */
[----:B------:R-:W-:Y:S01]  /*0130*/  IMAD R18, R0, R17, RZ ;  /* 0x0000001100127224 */ /* 0x000fe200078e02ff */
[----:B------:R-:W-:Y:S02]  /*0140*/  LOP3.LUT R25, R17, 0x7, RZ, 0xc0, !PT ;  /* 0x0000000711197812 */ /* 0x000fe400078ec0ff */
[----:B------:R-:W-:Y:S02]  /*0150*/  MOV R26, RZ ;  /* 0x000000ff001a7202 */ /* 0x000fe40000000f00 */
[----:B------:R-:W-:Y:S02]  /*0160*/  ISETP.NE.AND P0, PT, R25, RZ, PT ;  /* 0x000000ff1900720c */ /* 0x000fe40003f05270 */
[----:B------:R-:W-:-:S05]  /*0170*/  MOV R19, RZ ;  /* 0x000000ff00137202 */ /* 0x000fca0000000f00 */
[----:B------:R-:W-:Y:S06]  /*0180*/  @!P1 BRA `(.L_x_1) ;  /* 0x0000000000c49947 */ /* 0x000fec0003800000 */
[----:B------:R-:W0:Y:S01]  /*0190*/  LDCU.64 UR4, c[0x0][0x380] ;  /* 0x00007000ff0477ac */ /* 0x000e220008000a00 */
[----:B------:R-:W-:Y:S02]  /*01a0*/  LOP3.LUT R19, R17, 0x7ffffff8, RZ, 0xc0, !PT ;  /* 0x7ffffff811137812 */ /* 0x000fe400078ec0ff */
[----:B------:R-:W-:Y:S02]  /*01b0*/  MOV R26, RZ ;  /* 0x000000ff001a7202 */ /* 0x000fe40000000f00 */
[----:B------:R-:W-:Y:S02]  /*01c0*/  MOV R2, R18 ;  /* 0x0000001200027202 */ /* 0x000fe40000000f00 */
[----:B------:R-:W-:Y:S02]  /*01d0*/  MOV R22, R16 ;  /* 0x0000001000167202 */ /* 0x000fe40000000f00 */
[----:B------:R-:W-:Y:S01]  /*01e0*/  IADD3 R20, PT, PT, -R19, RZ, RZ ;  /* 0x000000ff13147210 */ /* 0x000fe20007ffe1ff */
[----:B0-----:R-:W-:-:S04]  /*01f0*/  UIADD3 UR4, UP0, UPT, UR4, 0x10, URZ ;  /* 0x0000001004047890 */ /* 0x001fc8000ff1e0ff */
[----:B------:R-:W-:-:S12]  /*0200*/  UIADD3.X UR5, UPT, UPT, URZ, UR5, URZ, UP0, !UPT ;  /* 0x00000005ff057290 */ /* 0x000fd800087fe4ff */
.L_x_2:
[----:B------:R-:W0:Y:S01]  /*0210*/  LDC.64 R14, c[0x0][0x388] ;  /* 0x0000e200ff0e7b82 */ /* 0x000e220000000a00 */
[----:B------:R-:W-:Y:S02]  /*0220*/  MOV R4, UR4 ;  /* 0x0000000400047c02 */ /* 0x000fe40008000f00 */
[----:B------:R-:W-:-:S03]  /*0230*/  MOV R5, UR5 ;  /* 0x0000000500057c02 */ /* 0x000fc60008000f00 */
[----:B------:R-:W-:-:S05]  /*0240*/  IMAD.WIDE R4, R2, 0x4, R4 ;  /* 0x0000000402047825 */ /* 0x000fca00078e0204 */
[----:B------:R-:W2:Y:S04]  /*0250*/  LDG.E R21, desc[UR6][R4.64+-0x10] ;  /* 0xfffff00604157981 */ /* 0x000ea8000c1e1900 */
[----:B------:R-:W3:Y:S04]  /*0260*/  LDG.E R23, desc[UR6][R4.64+-0xc] ;  /* 0xfffff40604177981 */ /* 0x000ee8000c1e1900 */
[----:B------:R-:W4:Y:S01]  /*0270*/  LDG.E R29, desc[UR6][R4.64+-0x8] ;  /* 0xfffff806041d7981 */ /* 0x000f22000c1e1900 */
[----:B0-----:R-:W-:-:S05]  /*0280*/  IMAD.WIDE R14, R22, 0x4, R14 ;  /* 0x00000004160e7825 */ /* 0x001fca00078e020e */
[----:B------:R0:W2:Y:S01]  /*0290*/  LDG.E R24, desc[UR6][R14.64] ;  /* 0x000000060e187981 */ /* 0x0000a2000c1e1900 */
[----:B------:R-:W-:-:S04]  /*02a0*/  IMAD.WIDE R12, R3, 0x4, R14 ;  /* 0x00000004030c7825 */ /* 0x000fc800078e020e */
[C---:B------:R-:W-:Y:S02]  /*02b0*/  IMAD.WIDE R6, R3.reuse, 0x4, R12 ;  /* 0x0000000403067825 */ /* 0x040fe400078e020c */
[----:B------:R-:W3:Y:S02]  /*02c0*/  LDG.E R12, desc[UR6][R12.64] ;  /* 0x000000060c0c7981 */ /* 0x000ee4000c1e1900 */
[C---:B------:R-:W-:Y:S02]  /*02d0*/  IMAD.WIDE R8, R3.reuse, 0x4, R6 ;  /* 0x0000000403087825 */ /* 0x040fe400078e0206 */
[----:B------:R1:W4:Y:S02]  /*02e0*/  LDG.E R28, desc[UR6][R6.64] ;  /* 0x00000006061c7981 */ /* 0x000324000c1e1900 */
[C---:B------:R-:W-:Y:S02]  /*02f0*/  IMAD.WIDE R10, R3.reuse, 0x4, R8 ;  /* 0x00000004030a7825 */ /* 0x040fe400078e0208 */
[----:B------:R-:W5:Y:S02]  /*0300*/  LDG.E R8, desc[UR6][R8.64] ;  /* 0x0000000608087981 */ /* 0x000f64000c1e1900 */
[----:B0-----:R-:W-:-:S05]  /*0310*/  IMAD.WIDE R14, R3, 0x4, R10 ;  /* 0x00000004030e7825 */ /* 0x001fca00078e020a */
[----:B------:R-:W5:Y:S04]  /*0320*/  LDG.E R13, desc[UR6][R14.64] ;  /* 0x000000060e0d7981 */ /* 0x000f68000c1e1900 */
[----:B------:R-:W5:Y:S04]  /*0330*/  LDG.E R9, desc[UR6][R10.64] ;  /* 0x000000060a097981 */ /* 0x000f68000c1e1900 */
[----:B------:R-:W5:Y:S04]  /*0340*/  LDG.E R11, desc[UR6][R4.64+-0x4] ;  /* 0xfffffc06040b7981 */ /* 0x000f68000c1e1900 */
[----:B------:R-:W5:Y:S01]  /*0350*/  LDG.E R10, desc[UR6][R4.64+0x8] ;  /* 0x00000806040a7981 */ /* 0x000f62000c1e1900 */
[----:B--2---:R-:W-:Y:S01]  /*0360*/  FFMA R24, R21, R24, R26 ;  /* 0x0000001815187223 */ /* 0x004fe2000000001a */
[----:B------:R-:W-:-:S02]  /*0370*/  IMAD.WIDE R26, R3, 0x4, R14 ;  /* 0x00000004031a7825 */ /* 0x000fc400078e020e */
[----:B------:R-:W2:Y:S04]  /*0380*/  LDG.E R21, desc[UR6][R4.64] ;  /* 0x0000000604157981 */ /* 0x000ea8000c1e1900 */
[----:B------:R-:W2:Y:S01]  /*0390*/  LDG.E R14, desc[UR6][R4.64+0x4] ;  /* 0x00000406040e7981 */ /* 0x000ea2000c1e1900 */
[----:B-1----:R-:W-:-:S03]  /*03a0*/  IMAD.WIDE R6, R3, 0x4, R26 ;  /* 0x0000000403067825 */ /* 0x002fc600078e021a */
[----:B------:R-:W2:Y:S04]  /*03b0*/  LDG.E R15, desc[UR6][R4.64+0xc] ;  /* 0x00000c06040f7981 */ /* 0x000ea8000c1e1900 */
[----:B------:R-:W2:Y:S04]  /*03c0*/  LDG.E R6, desc[UR6][R6.64] ;  /* 0x0000000606067981 */ /* 0x000ea8000c1e1900 */
[----:B------:R-:W2:Y:S01]  /*03d0*/  LDG.E R5, desc[UR6][R26.64] ;  /* 0x000000061a057981 */ /* 0x000ea2000c1e1900 */
[----:B---3--:R-:W-:Y:S01]  /*03e0*/  FFMA R12, R23, R12, R24 ;  /* 0x0000000c170c7223 */ /* 0x008fe20000000018 */
[----:B------:R-:W-:-:S03]  /*03f0*/  IADD3 R20, PT, PT, R20, 0x8, RZ ;  /* 0x0000000814147810 */ /* 0x000fc60007ffe0ff */
[----:B----4-:R-:W-:Y:S01]  /*0400*/  FFMA R12, R29, R28, R12 ;  /* 0x0000001c1d0c7223 */ /* 0x010fe2000000000c */
[----:B------:R-:W-:Y:S02]  /*0410*/  ISETP.NE.AND P1, PT, R20, RZ, PT ;  /* 0x000000ff1400720c */ /* 0x000fe40003f25270 */
[----:B------:R-:W-:Y:S01]  /*0420*/  LEA R22, R3, R22, 0x3 ;  /* 0x0000001603167211 */ /* 0x000fe200078e18ff */
[----:B-----5:R-:W-:Y:S01]  /*0430*/  FFMA R8, R11, R8, R12 ;  /* 0x000000080b087223 */ /* 0x020fe2000000000c */
[----:B------:R-:W-:-:S03]  /*0440*/  IADD3 R2, PT, PT, R2, 0x8, RZ ;  /* 0x0000000802027810 */ /* 0x000fc60007ffe0ff */
[----:B--2---:R-:W-:-:S04]  /*0450*/  FFMA R9, R21, R9, R8 ;  /* 0x0000000915097223 */ /* 0x004fc80000000008 */
[----:B------:R-:W-:-:S04]  /*0460*/  FFMA R9, R14, R13, R9 ;  /* 0x0000000d0e097223 */ /* 0x000fc80000000009 */
[----:B------:R-:W-:-:S04]  /*0470*/  FFMA R10, R10, R5, R9 ;  /* 0x000000050a0a7223 */ /* 0x000fc80000000009 */
[----:B------:R-:W-:Y:S01]  /*0480*/  FFMA R26, R15, R6, R10 ;  /* 0x000000060f1a7223 */ /* 0x000fe2000000000a */
[----:B------:R-:W-:Y:S06]  /*0490*/  @P1 BRA `(.L_x_2) ;  /* 0xfffffffc005c1947 */ /* 0x000fec000383ffff */
.L_x_1:
[----:B------:R-:W-:Y:S05]  /*04a0*/  @!P0 BRA `(.L_x_0) ;  /* 0x0000000000d48947 */ /* 0x000fea0003800000 */
[----:B------:R-:W-:Y:S02]  /*04b0*/  ISETP.GE.U32.AND P0, PT, R25, 0x4, PT ;  /* 0x000000041900780c */ /* 0x000fe40003f06070 */
[----:B------:R-:W-:-:S04]  /*04c0*/  LOP3.LUT R2, R17, 0x3, RZ, 0xc0, !PT ;  /* 0x0000000311027812 */ /* 0x000fc800078ec0ff */
[----:B------:R-:W-:-:S07]  /*04d0*/  ISETP.NE.AND P1, PT, R2, RZ, PT ;  /* 0x000000ff0200720c */ /* 0x000fce0003f25270 */
[----:B------:R-:W-:Y:S06]  /*04e0*/  @!P0 BRA `(.L_x_3) ;  /* 0x0000000000588947 */ /* 0x000fec0003800000 */
[----:B------:R-:W0:Y:S01]  /*04f0*/  LDC.64 R10, c[0x0][0x388] ;  /* 0x0000e200ff0a7b82 */ /* 0x000e220000000a00 */
[----:B------:R-:W-:Y:S01]  /*0500*/  IMAD R9, R19, R3, R16 ;  /* 0x0000000313097224 */ /* 0x000fe200078e0210 */
[----:B------:R-:W-:-:S06]  /*0510*/  IADD3 R7, PT, PT, R18, R19, RZ ;  /* 0x0000001312077210 */ /* 0x000fcc0007ffe0ff */
[----:B------:R-:W1:Y:S01]  /*0520*/  LDC.64 R4, c[0x0][0x380] ;  /* 0x0000e000ff047b82 */ /* 0x000e620000000a00 */
[----:B0-----:R-:W-:-:S04]  /*0530*/  IMAD.WIDE R10, R9, 0x4, R10 ;  /* 0x00000004090a7825 */ /* 0x001fc800078e020a */
[----:B------:R-:W-:Y:S02]  /*0540*/  IMAD.WIDE R12, R3, 0x4, R10 ;  /* 0x00000004030c7825 */ /* 0x000fe400078e020a */
[----:B------:R-:W2:Y:S02]  /*0550*/  LDG.E R10, desc[UR6][R10.64] ;  /* 0x000000060a0a7981 */ /* 0x000ea4000c1e1900 */
[----:B-1----:R-:W-:-:S04]  /*0560*/  IMAD.WIDE R4, R7, 0x4, R4 ;  /* 0x0000000407047825 */ /* 0x002fc800078e0204 */
[C---:B------:R-:W-:Y:S01]  /*0570*/  IMAD.WIDE R6, R3.reuse, 0x4, R12 ;  /* 0x0000000403067825 */ /* 0x040fe200078e020c */
[----:B------:R-:W2:Y:S04]  /*0580*/  LDG.E R15, desc[UR6][R4.64] ;  /* 0x00000006040f7981 */ /* 0x000ea8000c1e1900 */
[----:B------:R-:W3:Y:S01]  /*0590*/  LDG.E R12, desc[UR6][R12.64] ;  /* 0x000000060c0c7981 */ /* 0x000ee2000c1e1900 */
[----:B------:R-:W-:-:S03]  /*05a0*/  IMAD.WIDE R8, R3, 0x4, R6 ;  /* 0x0000000403087825 */ /* 0x000fc600078e0206 */
[----:B------:R-:W3:Y:S04]  /*05b0*/  LDG.E R14, desc[UR6][R4.64+0x4] ;  /* 0x00000406040e7981 */ /* 0x000ee8000c1e1900 */
[----:B------:R-:W4:Y:S04]  /*05c0*/  LDG.E R20, desc[UR6][R6.64] ;  /* 0x0000000606147981 */ /* 0x000f28000c1e1900 */
[----:B------:R-:W4:Y:S04]  /*05d0*/  LDG.E R21, desc[UR6][R4.64+0x8] ;  /* 0x0000080604157981 */ /* 0x000f28000c1e1900 */
[----:B------:R-:W5:Y:S04]  /*05e0*/  LDG.E R23, desc[UR6][R4.64+0xc] ;  /* 0x00000c0604177981 */ /* 0x000f68000c1e1900 */
[----:B------:R-:W5:Y:S01]  /*05f0*/  LDG.E R8, desc[UR6][R8.64] ;  /* 0x0000000608087981 */ /* 0x000f62000c1e1900 */
[----:B------:R-:W-:Y:S01]  /*0600*/  IADD3 R19, PT, PT, R19, 0x4, RZ ;  /* 0x0000000413137810 */ /* 0x000fe20007ffe0ff */
[----:B--2---:R-:W-:-:S04]  /*0610*/  FFMA R15, R15, R10, R26 ;  /* 0x0000000a0f0f7223 */ /* 0x004fc8000000001a */
[----:B---3--:R-:W-:-:S04]  /*0620*/  FFMA R14, R14, R12, R15 ;  /* 0x0000000c0e0e7223 */ /* 0x008fc8000000000f */
[----:B----4-:R-:W-:-:S04]  /*0630*/  FFMA R14, R21, R20, R14 ;  /* 0x00000014150e7223 */ /* 0x010fc8000000000e */
[----:B-----5:R-:W-:-:S07]  /*0640*/  FFMA R26, R23, R8, R14 ;  /* 0x00000008171a7223 */ /* 0x020fce000000000e */
.L_x_3:
[----:B------:R-:W-:Y:S05]  /*0650*/  @!P1 BRA `(.L_x_0) ;  /* 0x0000000000689947 */ /* 0x000fea0003800000 */
[----:B------:R-:W0:Y:S01]  /*0660*/  LDC.64 R10, c[0x0][0x388] ;  /* 0x0000e200ff0a7b82 */ /* 0x000e220000000a00 */
[----:B------:R-:W-:Y:S02]  /*0670*/  ISETP.NE.AND P0, PT, R2, 0x1, PT ;  /* 0x000000010200780c */ /* 0x000fe40003f05270 */
[----:B------:R-:W-:-:S04]  /*0680*/  LOP3.LUT R17, R17, 0x1, RZ, 0xc0, !PT ;  /* 0x0000000111117812 */ /* 0x000fc800078ec0ff */
[----:B------:R-:W-:Y:S01]  /*0690*/  ISETP.NE.U32.AND P1, PT, R17, 0x1, PT ;  /* 0x000000011100780c */ /* 0x000fe20003f25070 */
[----:B------:R-:W1:Y:S06]  /*06a0*/  LDC.64 R8, c[0x0][0x380] ;  /* 0x0000e000ff087b82 */ /* 0x000e6c0000000a00 */
[C---:B------:R-:W-:Y:S01]  /*06b0*/  @P0 IMAD R15, R19.reuse, R3, R16 ;  /* 0x00000003130f0224 */ /* 0x040fe200078e0210 */
[----:B------:R-:W-:Y:S01]  /*06c0*/  @P0 IADD3 R13, PT, PT, R18, R19, RZ ;  /* 0x00000013120d0210 */ /* 0x000fe20007ffe0ff */
[----:B------:R-:W2:Y:S01]  /*06d0*/  LDC.64 R6, c[0x0][0x380] ;  /* 0x0000e000ff067b82 */ /* 0x000ea20000000a00 */
[----:B------:R-:W-:-:S07]  /*06e0*/  @P0 IADD3 R19, PT, PT, R19, 0x2, RZ ;  /* 0x0000000213130810 */ /* 0x000fce0007ffe0ff */
[----:B------:R-:W3:Y:S01]  /*06f0*/  LDC.64 R4, c[0x0][0x388] ;  /* 0x0000e200ff047b82 */ /* 0x000ee20000000a00 */
[----:B0-----:R-:W-:Y:S01]  /*0700*/  @P0 IMAD.WIDE R10, R15, 0x4, R10 ;  /* 0x000000040f0a0825 */ /* 0x001fe200078e020a */
[----:B------:R-:W-:-:S03]  /*0710*/  @!P1 IADD3 R15, PT, PT, R18, R19, RZ ;  /* 0x00000013120f9210 */ /* 0x000fc60007ffe0ff */
[----:B------:R-:W-:Y:S01]  /*0720*/  @!P1 IMAD R19, R19, R3, R16 ;  /* 0x0000000313139224 */ /* 0x000fe200078e0210 */
[----:B------:R-:W4:Y:S01]  /*0730*/  @P0 LDG.E R2, desc[UR6][R10.64] ;  /* 0x000000060a020981 */ /* 0x000f22000c1e1900 */
[----:B-1----:R-:W-:-:S04]  /*0740*/  @P0 IMAD.WIDE R8, R13, 0x4, R8 ;  /* 0x000000040d080825 */ /* 0x002fc800078e0208 */
[----:B------:R-:W-:Y:S01]  /*0750*/  @P0 IMAD.WIDE R12, R3, 0x4, R10 ;  /* 0x00000004030c0825 */ /* 0x000fe200078e020a */
[----:B------:R-:W4:Y:S03]  /*0760*/  @P0 LDG.E R17, desc[UR6][R8.64] ;  /* 0x0000000608110981 */ /* 0x000f26000c1e1900 */
[----:B--2---:R-:W-:Y:S01]  /*0770*/  @!P1 IMAD.WIDE R6, R15, 0x4, R6 ;  /* 0x000000040f069825 */ /* 0x004fe200078e0206 */
[----:B------:R-:W2:Y:S04]  /*0780*/  @P0 LDG.E R21, desc[UR6][R8.64+0x4] ;  /* 0x0000040608150981 */ /* 0x000ea8000c1e1900 */
[----:B------:R-:W2:Y:S01]  /*0790*/  @P0 LDG.E R12, desc[UR6][R12.64] ;  /* 0x000000060c0c0981 */ /* 0x000ea2000c1e1900 */
[----:B---3--:R-:W-:-:S03]  /*07a0*/  @!P1 IMAD.WIDE R4, R19, 0x4, R4 ;  /* 0x0000000413049825 */ /* 0x008fc600078e0204 */
[----:B------:R-:W3:Y:S04]  /*07b0*/  @!P1 LDG.E R7, desc[UR6][R6.64] ;  /* 0x0000000606079981 */ /* 0x000ee8000c1e1900 */
[----:B------:R-:W3:Y:S01]  /*07c0*/  @!P1 LDG.E R4, desc[UR6][R4.64] ;  /* 0x0000000604049981 */ /* 0x000ee2000c1e1900 */
[----:B----4-:R-:W-:-:S04]  /*07d0*/  @P0 FFMA R2, R17, R2, R26 ;  /* 0x0000000211020223 */ /* 0x010fc8000000001a */
[----:B--2---:R-:W-:-:S04]  /*07e0*/  @P0 FFMA R26, R21, R12, R2 ;  /* 0x0000000c151a0223 */ /* 0x004fc80000000002 */
[----:B---3--:R-:W-:-:S07]  /*07f0*/  @!P1 FFMA R26, R7, R4, R26 ;  /* 0x00000004071a9223 */ /* 0x008fce000000001a */
.L_x_0:
[----:B------:R-:W0:Y:S01]  /*0800*/  LDC.64 R4, c[0x0][0x390] ;  /* 0x0000e400ff047b82 */ /* 0x000e220000000a00 */
[----:B------:R-:W-:-:S04]  /*0810*/  IMAD R3, R0, R3, R16 ;  /* 0x0000000300037224 */ /* 0x000fc800078e0210 */
[----:B0-----:R-:W-:-:S05]  /*0820*/  IMAD.WIDE R2, R3, 0x4, R4 ;  /* 0x0000000403027825 */ /* 0x001fca00078e0204 */
[----:B------:R-:W-:Y:S01]  /*0830*/  STG.E desc[UR6][R2.64], R26 ;  /* 0x0000001a02007986 */ /* 0x000fe2000c101906 */
[----:B------:R-:W-:Y:S05]  /*0840*/  EXIT ;  /* 0x000000000000794d */ /* 0x000fea0003800000 */
.L_x_4:
[----:B------:R-:W-:-:S00]  /*0850*/  BRA `(.L_x_4) ;  /* 0xfffffffc00fc7947 */ /* 0x000fc0000383ffff */
[----:B------:R-:W-:-:S00]  /*0860*/  NOP ;  /* 0x0000000000007918 */ /* 0x000fc00000000000 */
        /* <DEDUP_REMOVED lines=9> */
.L_x_5:


//--------------------- .nv.global.init           --------------------------
	.section	.nv.global.init,"aw",@progbits
	.align	4
.nv.global.init:
	.type		mrg32k3aM1SubSeq,@object
	.size		mrg32k3aM1SubSeq,(mrg32k3aM2SubSeq - mrg32k3aM1SubSeq)
mrg32k3aM1SubSeq:
        /*0000*/ 	.byte	0x0b, 0xcc, 0xee, 0x04, 0x73, 0x29, 0x8b, 0x6f, 0xf6, 0x53, 0x03, 0xf6, 0x23, 0xf6, 0xea, 0xda
        /* <DEDUP_REMOVED lines=125> */
	.type		mrg32k3aM2SubSeq,@object
	.size		mrg32k3aM2SubSeq,(mrg32k3aM1 - mrg32k3aM2SubSeq)
mrg32k3aM2SubSeq:
        /* <DEDUP_REMOVED lines=126> */
	.type		mrg32k3aM1,@object
	.size		mrg32k3aM1,(mrg32k3aM1Seq - mrg32k3aM1)
mrg32k3aM1:
        /* <DEDUP_REMOVED lines=144> */
	.type		mrg32k3aM1Seq,@object
	.size		mrg32k3aM1Seq,(mrg32k3aM2 - mrg32k3aM1Seq)
mrg32k3aM1Seq:
        /* <DEDUP_REMOVED lines=144> */
	.type		mrg32k3aM2,@object
	.size		mrg32k3aM2,(mrg32k3aM2Seq - mrg32k3aM2)
mrg32k3aM2:
        /* <DEDUP_REMOVED lines=144> */
	.type		mrg32k3aM2Seq,@object
	.size		mrg32k3aM2Seq,(precalc_xorwow_matrix - mrg32k3aM2Seq)
mrg32k3aM2Seq:
        /* <DEDUP_REMOVED lines=144> */
	.type		precalc_xorwow_matrix,@object
	.size		precalc_xorwow_matrix,(precalc_xorwow_offset_matrix - precalc_xorwow_matrix)
precalc_xorwow_matrix:
        /* <DEDUP_REMOVED lines=6400> */
	.type		precalc_xorwow_offset_matrix,@object
	.size		precalc_xorwow_offset_matrix,(.L_1 - precalc_xorwow_offset_matrix)
precalc_xorwow_offset_matrix:
        /* <DEDUP_REMOVED lines=6400> */
.L_1:


//--------------------- .nv.shared.reserved.0     --------------------------
	.section	.nv.shared.reserved.0,"aw",@nobits
	.weak		__nv_reservedSMEM_offset_0_alias
	.size		__nv_reservedSMEM_offset_0_alias, 0, 64
	.other		__nv_reservedSMEM_offset_0_alias,@"STO_CUDA_RESERVED_SHARED STV_DEFAULT"
__nv_reservedSMEM_offset_0_alias:
	.zero		0
	.zero		64


//--------------------- .nv.constant0._Z14coalesceMatmulILj32EEvPfS0_S0_iii --------------------------
	.section	.nv.constant0._Z14coalesceMatmulILj32EEvPfS0_S0_iii,"a",@progbits
	.sectionflags	@""
	.align	4
.nv.constant0._Z14coalesceMatmulILj32EEvPfS0_S0_iii:
	.zero		932


//--------------------- SYMBOLS --------------------------

	.type		.nv.reservedSmem.offset0,@object
	.size		.nv.reservedSmem.offset0,0x4
